//
// Generated by NVIDIA NVVM Compiler
//
// Compiler Build ID: CL-36424714
// Cuda compilation tools, release 13.0, V13.0.88
// Based on NVVM 20.0.0
//

.version 9.0
.target sm_100
.address_size 64

	// .globl	_Z12searchKernelPKiimmPmPbS1_
.extern .func  (.param .b32 func_retval0) vprintf
(
	.param .b64 vprintf_param_0,
	.param .b64 vprintf_param_1
)
;
.global .align 1 .b8 $str[19] = {70, 111, 117, 110, 100, 32, 114, 101, 115, 117, 108, 116, 58, 32, 37, 108, 117, 10};

.visible .entry _Z12searchKernelPKiimmPmPbS1_(
	.param .u64 .ptr .align 1 _Z12searchKernelPKiimmPmPbS1__param_0,
	.param .u32 _Z12searchKernelPKiimmPmPbS1__param_1,
	.param .u64 _Z12searchKernelPKiimmPmPbS1__param_2,
	.param .u64 _Z12searchKernelPKiimmPmPbS1__param_3,
	.param .u64 .ptr .align 1 _Z12searchKernelPKiimmPmPbS1__param_4,
	.param .u64 .ptr .align 1 _Z12searchKernelPKiimmPmPbS1__param_5,
	.param .u64 .ptr .align 1 _Z12searchKernelPKiimmPmPbS1__param_6
)
{
	.local .align 8 .b8 	__local_depot0[8];
	.reg .b64 	%SP;
	.reg .b64 	%SPL;
	.reg .pred 	%p<10>;
	.reg .b16 	%rs<4>;
	.reg .b32 	%r<15>;
	.reg .b64 	%rd<34>;

	mov.u64 	%SPL, __local_depot0;
	cvta.local.u64 	%SP, %SPL;
	ld.param.u64 	%rd12, [_Z12searchKernelPKiimmPmPbS1__param_0];
	ld.param.u32 	%r3, [_Z12searchKernelPKiimmPmPbS1__param_1];
	ld.param.u64 	%rd15, [_Z12searchKernelPKiimmPmPbS1__param_2];
	ld.param.u64 	%rd13, [_Z12searchKernelPKiimmPmPbS1__param_3];
	ld.param.u64 	%rd14, [_Z12searchKernelPKiimmPmPbS1__param_4];
	ld.param.u64 	%rd16, [_Z12searchKernelPKiimmPmPbS1__param_5];
	ld.param.u64 	%rd17, [_Z12searchKernelPKiimmPmPbS1__param_6];
	cvta.to.global.u64 	%rd1, %rd17;
	cvta.to.global.u64 	%rd2, %rd16;
	mov.u32 	%r4, %ctaid.x;
	mov.u32 	%r5, %ntid.x;
	mov.u32 	%r6, %tid.x;
	mad.lo.s32 	%r7, %r4, %r5, %r6;
	cvt.u64.u32 	%rd18, %r7;
	mad.lo.s64 	%rd32, %rd13, %rd18, %rd15;
	ld.global.u8 	%rs1, [%rd2];
	setp.eq.s16 	%p1, %rs1, 0;
	@%p1 bra 	$L__BB0_2;
	ld.global.u64 	%rd19, [%rd1];
	setp.gt.u64 	%p2, %rd32, %rd19;
	@%p2 bra 	$L__BB0_12;
$L__BB0_2:
	add.s64 	%rd4, %rd32, %rd13;
	setp.ge.u64 	%p3, %rd32, %rd4;
	@%p3 bra 	$L__BB0_12;
	add.u64 	%rd20, %SP, 0;
	add.u64 	%rd5, %SPL, 0;
	cvta.to.global.u64 	%rd6, %rd12;
	cvta.to.global.u64 	%rd7, %rd14;
$L__BB0_4:
	ld.global.u8 	%rs2, [%rd2];
	setp.eq.s16 	%p4, %rs2, 0;
	@%p4 bra 	$L__BB0_6;
	ld.global.u64 	%rd21, [%rd1];
	setp.gt.u64 	%p5, %rd32, %rd21;
	@%p5 bra 	$L__BB0_12;
$L__BB0_6:
	mov.b32 	%r14, 0;
	mov.u64 	%rd33, %rd32;
$L__BB0_7:
	cvt.u32.u64 	%r9, %rd33;
	not.b32 	%r10, %r9;
	and.b32  	%r11, %r10, 7;
	shr.u64 	%rd22, %rd33, %r11;
	xor.b64  	%rd23, %rd22, %rd33;
	mul.wide.u32 	%rd24, %r14, 4;
	add.s64 	%rd25, %rd6, %rd24;
	ld.global.s32 	%rd26, [%rd25];
	and.b64  	%rd27, %rd23, 7;
	setp.ne.s64 	%p6, %rd27, %rd26;
	@%p6 bra 	$L__BB0_11;
	add.s32 	%r14, %r14, 1;
	setp.ne.s32 	%p7, %r14, %r3;
	@%p7 bra 	$L__BB0_10;
	st.local.u64 	[%rd5], %rd32;
	mov.u64 	%rd28, $str;
	cvta.global.u64 	%rd29, %rd28;
	{ // callseq 0, 0
	.param .b64 param0;
	st.param.b64 	[param0], %rd29;
	.param .b64 param1;
	st.param.b64 	[param1], %rd20;
	.param .b32 retval0;
	call.uni (retval0), 
	vprintf, 
	(
	param0, 
	param1
	);
	ld.param.b32 	%r12, [retval0];
	} // callseq 0
	atom.global.min.u64 	%rd31, [%rd7], %rd32;
	mov.b16 	%rs3, 1;
	st.global.u8 	[%rd2], %rs3;
	st.global.u64 	[%rd1], %rd32;
	bra.uni 	$L__BB0_11;
$L__BB0_10:
	setp.gt.u64 	%p8, %rd33, 7;
	shr.u64 	%rd33, %rd33, 3;
	@%p8 bra 	$L__BB0_7;
$L__BB0_11:
	add.s64 	%rd32, %rd32, 1;
	setp.ne.s64 	%p9, %rd32, %rd4;
	@%p9 bra 	$L__BB0_4;
$L__BB0_12:
	ret;

}


// ===== COMPILED SASS (sm_100) =====

	.target	sm_100

	.elftype	@"ET_EXEC"


//--------------------- .note.nv.tkinfo           --------------------------
	.section	.note.nv.tkinfo,"",@"SHT_NOTE"
	.sectionflags	@"SHF_NOTE_NV_TKINFO"
	.tkinfo
        /*0018*/ 	.word	0x00000002
        /*0030*/ 	.string	""
        /*0030*/ 	.string	"ptxas"
        /*0030*/ 	.string	"Cuda compilation tools, release 13.0, V13.0.88"
        /*0030*/ 	.string	"Build cuda_13.0.r13.0/compiler.36424714_0"
        /*0030*/ 	.string	"-arch sm_100 -m 64 "



//--------------------- .note.nv.cuinfo           --------------------------
	.section	.note.nv.cuinfo,"",@"SHT_NOTE"
	.sectionflags	@"SHF_NOTE_NV_CUINFO"
        /*0018*/ 	.short	0x0002
        /*001a*/ 	.short	0x0064
        /*001c*/ 	.short	0x0082
	.zero		2


//--------------------- .nv.info                  --------------------------
	.section	.nv.info,"",@"SHT_CUDA_INFO"
	.align	4


	//----- nvinfo : EIATTR_REGCOUNT
	.align		4
        /*0000*/ 	.byte	0x04, 0x2f
        /*0002*/ 	.short	(.L_2 - .L_1)
	.align		4
.L_1:
        /*0004*/ 	.word	index@(_Z12searchKernelPKiimmPmPbS1_)
        /*0008*/ 	.word	0x00000019


	//----- nvinfo : EIATTR_FRAME_SIZE
	.align		4
.L_2:
        /*000c*/ 	.byte	0x04, 0x11
        /*000e*/ 	.short	(.L_4 - .L_3)
	.align		4
.L_3:
        /*0010*/ 	.word	index@(_Z12searchKernelPKiimmPmPbS1_)
        /*0014*/ 	.word	0x00000008


	//----- nvinfo : EIATTR_MIN_STACK_SIZE
	.align		4
.L_4:
        /*0018*/ 	.byte	0x04, 0x12
        /*001a*/ 	.short	(.L_6 - .L_5)
	.align		4
.L_5:
        /*001c*/ 	.word	index@(_Z12searchKernelPKiimmPmPbS1_)
        /*0020*/ 	.word	0x00000008
.L_6:


//--------------------- .nv.compat                --------------------------
	.section	.nv.compat,"",@"SHT_CUDA_COMPAT_INFO"
	.align	4
        /*0000*/ 	.byte	0x02, 0x09, 0x00, 0x00, 0x02, 0x02, 0x01, 0x00, 0x02, 0x05, 0x05, 0x00, 0x03, 0x07, 0x01, 0x01
        /*0010*/ 	.byte	0x02, 0x03, 0x00, 0x00, 0x02, 0x06, 0x01, 0x00, 0x04, 0x0b, 0x08, 0x00, 0x09, 0x00, 0x00, 0x00
        /*0020*/ 	.byte	0x00, 0x00, 0x00, 0x00


//--------------------- .nv.info._Z12searchKernelPKiimmPmPbS1_ --------------------------
	.section	.nv.info._Z12searchKernelPKiimmPmPbS1_,"",@"SHT_CUDA_INFO"
	.sectionflags	@""
	.align	4


	//----- nvinfo : EIATTR_CUDA_API_VERSION
	.align		4
        /*0000*/ 	.byte	0x04, 0x37
        /*0002*/ 	.short	(.L_8 - .L_7)
.L_7:
        /*0004*/ 	.word	0x00000082


	//----- nvinfo : EIATTR_KPARAM_INFO
	.align		4
.L_8:
        /*0008*/ 	.byte	0x04, 0x17
        /*000a*/ 	.short	(.L_10 - .L_9)
.L_9:
        /*000c*/ 	.word	0x00000000
        /*0010*/ 	.short	0x0006
        /*0012*/ 	.short	0x0030
        /*0014*/ 	.byte	0x00, 0xf5, 0x21, 0x00


	//----- nvinfo : EIATTR_KPARAM_INFO
	.align		4
.L_10:
        /*0018*/ 	.byte	0x04, 0x17
        /*001a*/ 	.short	(.L_12 - .L_11)
.L_11:
        /*001c*/ 	.word	0x00000000
        /*0020*/ 	.short	0x0005
        /*0022*/ 	.short	0x0028
        /*0024*/ 	.byte	0x00, 0xf5, 0x21, 0x00


	//----- nvinfo : EIATTR_KPARAM_INFO
	.align		4
.L_12:
        /*0028*/ 	.byte	0x04, 0x17
        /*002a*/ 	.short	(.L_14 - .L_13)
.L_13:
        /*002c*/ 	.word	0x00000000
        /*0030*/ 	.short	0x0004
        /*0032*/ 	.short	0x0020
        /*0034*/ 	.byte	0x00, 0xf5, 0x21, 0x00


	//----- nvinfo : EIATTR_KPARAM_INFO
	.align		4
.L_14:
        /*0038*/ 	.byte	0x04, 0x17
        /*003a*/ 	.short	(.L_16 - .L_15)
.L_15:
        /*003c*/ 	.word	0x00000000
        /*0040*/ 	.short	0x0003
        /*0042*/ 	.short	0x0018
        /*0044*/ 	.byte	0x00, 0xf0, 0x21, 0x00


	//----- nvinfo : EIATTR_KPARAM_INFO
	.align		4
.L_16:
        /*0048*/ 	.byte	0x04, 0x17
        /*004a*/ 	.short	(.L_18 - .L_17)
.L_17:
        /*004c*/ 	.word	0x00000000
        /*0050*/ 	.short	0x0002
        /*0052*/ 	.short	0x0010
        /*0054*/ 	.byte	0x00, 0xf0, 0x21, 0x00


	//----- nvinfo : EIATTR_KPARAM_INFO
	.align		4
.L_18:
        /*0058*/ 	.byte	0x04, 0x17
        /*005a*/ 	.short	(.L_20 - .L_19)
.L_19:
        /*005c*/ 	.word	0x00000000
        /*0060*/ 	.short	0x0001
        /*0062*/ 	.short	0x0008
        /*0064*/ 	.byte	0x00, 0xf0, 0x11, 0x00


	//----- nvinfo : EIATTR_KPARAM_INFO
	.align		4
.L_20:
        /*0068*/ 	.byte	0x04, 0x17
        /*006a*/ 	.short	(.L_22 - .L_21)
.L_21:
        /*006c*/ 	.word	0x00000000
        /*0070*/ 	.short	0x0000
        /*0072*/ 	.short	0x0000
        /*0074*/ 	.byte	0x00, 0xf5, 0x21, 0x00


	//----- nvinfo : EIATTR_SPARSE_MMA_MASK
	.align		4
.L_22:
        /*0078*/ 	.byte	0x03, 0x50
        /*007a*/ 	.short	0x0000


	//----- nvinfo : EIATTR_MAXREG_COUNT
	.align		4
        /*007c*/ 	.byte	0x03, 0x1b
        /*007e*/ 	.short	0x00ff


	//----- nvinfo : EIATTR_EXTERNS
	.align		4
        /*0080*/ 	.byte	0x04, 0x0f
        /*0082*/ 	.short	(.L_24 - .L_23)


	//   ....[0]....
	.align		4
.L_23:
        /*0084*/ 	.word	index@(vprintf)


	//----- nvinfo : EIATTR_MERCURY_ISA_VERSION
	.align		4
.L_24:
        /*0088*/ 	.byte	0x03, 0x5f
        /*008a*/ 	.short	0x0101


	//----- nvinfo : EIATTR_VRC_CTA_INIT_COUNT
	.align		4
        /*008c*/ 	.byte	0x02, 0x4a
	.zero		1
	.zero		1


	//----- nvinfo : EIATTR_SYSCALL_OFFSETS
	.align		4
        /*0090*/ 	.byte	0x04, 0x46
        /*0092*/ 	.short	(.L_26 - .L_25)


	//   ....[0]....
.L_25:
        /*0094*/ 	.word	0x00000490


	//----- nvinfo : EIATTR_EXIT_INSTR_OFFSETS
	.align		4
.L_26:
        /*0098*/ 	.byte	0x04, 0x1c
        /*009a*/ 	.short	(.L_28 - .L_27)


	//   ....[0]....
.L_27:
        /*009c*/ 	.word	0x00000180


	//   ....[1]....
        /*00a0*/ 	.word	0x000001e0


	//   ....[2]....
        /*00a4*/ 	.word	0x00000280


	//   ....[3]....
        /*00a8*/ 	.word	0x00000570


	//----- nvinfo : EIATTR_CRS_STACK_SIZE
	.align		4
.L_28:
        /*00ac*/ 	.byte	0x04, 0x1e
        /*00ae*/ 	.short	(.L_30 - .L_29)
.L_29:
        /*00b0*/ 	.word	0x00000000


	//----- nvinfo : EIATTR_CBANK_PARAM_SIZE
	.align		4
.L_30:
        /*00b4*/ 	.byte	0x03, 0x19
        /*00b6*/ 	.short	0x0038


	//----- nvinfo : EIATTR_PARAM_CBANK
	.align		4
        /*00b8*/ 	.byte	0x04, 0x0a
        /*00ba*/ 	.short	(.L_32 - .L_31)
	.align		4
.L_31:
        /*00bc*/ 	.word	index@(.nv.constant0._Z12searchKernelPKiimmPmPbS1_)
        /*00c0*/ 	.short	0x0380
        /*00c2*/ 	.short	0x0038


	//----- nvinfo : EIATTR_SW_WAR
	.align		4
.L_32:
        /*00c4*/ 	.byte	0x04, 0x36
        /*00c6*/ 	.short	(.L_34 - .L_33)
.L_33:
        /*00c8*/ 	.word	0x00000008
.L_34:


//--------------------- .nv.callgraph             --------------------------
	.section	.nv.callgraph,"",@"SHT_CUDA_CALLGRAPH"
	.align	4
	.sectionentsize	8
	.align		4
        /*0000*/ 	.word	0x00000000
	.align		4
        /*0004*/ 	.word	0xffffffff
	.align		4
        /*0008*/ 	.word	index@(_Z12searchKernelPKiimmPmPbS1_)
	.align		4
        /*000c*/ 	.word	index@(vprintf)
	.align		4
        /*0010*/ 	.word	0x00000000
	.align		4
        /*0014*/ 	.word	0xfffffffe
	.align		4
        /*0018*/ 	.word	0x00000000
	.align		4
        /*001c*/ 	.word	0xfffffffd
	.align		4
        /*0020*/ 	.word	0x00000000
	.align		4
        /*0024*/ 	.word	0xfffffffc


//--------------------- .nv.constant4             --------------------------
	.section	.nv.constant4,"a",@progbits
	.align	8
	.align		8
.nv.constant4:
        /*0000*/ 	.dword	vprintf
	.align		8
        /*0008*/ 	.dword	$str


//--------------------- .text._Z12searchKernelPKiimmPmPbS1_ --------------------------
	.section	.text._Z12searchKernelPKiimmPmPbS1_,"ax",@progbits
	.align	128
        .global         _Z12searchKernelPKiimmPmPbS1_
        .type           _Z12searchKernelPKiimmPmPbS1_,@function
        .size           _Z12searchKernelPKiimmPmPbS1_,(.L_x_9 - _Z12searchKernelPKiimmPmPbS1_)
        .other          _Z12searchKernelPKiimmPmPbS1_,@"STO_CUDA_ENTRY STV_DEFAULT"
_Z12searchKernelPKiimmPmPbS1_:
.text._Z12searchKernelPKiimmPmPbS1_:
[----:B------:R-:W0:Y:S08]  /*0000*/  LDC R1, c[0x0][0x37c] ;  /* 0x0000df00ff017b82 */ /* 0x000e300000000800 */
[----:B------:R-:W1:Y:S01]  /*0010*/  LDC.64 R2, c[0x0][0x3a8] ;  /* 0x0000ea00ff027b82 */ /* 0x000e620000000a00 */
[----:B------:R-:W1:Y:S01]  /*0020*/  LDCU.64 UR36, c[0x0][0x358] ;  /* 0x00006b00ff2477ac */ /* 0x000e620008000a00 */
[----:B------:R-:W2:Y:S01]  /*0030*/  S2R R0, SR_TID.X ;  /* 0x0000000000007919 */ /* 0x000ea20000002100 */
[----:B0-----:R-:W-:Y:S01]  /*0040*/  VIADD R1, R1, 0xfffffff8 ;  /* 0xfffffff801017836 */ /* 0x001fe20000000000 */
[----:B------:R-:W0:Y:S04]  /*0050*/  LDCU UR5, c[0x0][0x2fc] ;  /* 0x00005f80ff0577ac */ /* 0x000e280008000800 */
[----:B------:R-:W2:Y:S01]  /*0060*/  S2UR UR6, SR_CTAID.X ;  /* 0x00000000000679c3 */ /* 0x000ea20000002500 */
[----:B------:R-:W3:Y:S07]  /*0070*/  LDCU.64 UR8, c[0x0][0x398] ;  /* 0x00007300ff0877ac */ /* 0x000eee0008000a00 */
[----:B------:R-:W3:Y:S01]  /*0080*/  LDC.64 R4, c[0x0][0x390] ;  /* 0x0000e400ff047b82 */ /* 0x000ee20000000a00 */
[----:B-1----:R-:W4:Y:S07]  /*0090*/  LDG.E.U8 R2, desc[UR36][R2.64] ;  /* 0x0000002402027981 */ /* 0x002f2e000c1e1100 */
[----:B------:R-:W2:Y:S01]  /*00a0*/  LDC R7, c[0x0][0x360] ;  /* 0x0000d800ff077b82 */ /* 0x000ea20000000800 */
[----:B------:R-:W1:Y:S01]  /*00b0*/  LDCU UR4, c[0x0][0x2f8] ;  /* 0x00005f00ff0477ac */ /* 0x000e620008000800 */
[----:B--2---:R-:W-:-:S04]  /*00c0*/  IMAD R7, R7, UR6, R0 ;  /* 0x0000000607077c24 */ /* 0x004fc8000f8e0200 */
[----:B---3--:R-:W-:-:S04]  /*00d0*/  IMAD.WIDE.U32 R4, R7, UR8, R4 ;  /* 0x0000000807047c25 */ /* 0x008fc8000f8e0004 */
[----:B------:R-:W-:Y:S02]  /*00e0*/  IMAD R17, R7, UR9, R5 ;  /* 0x0000000907117c24 */ /* 0x000fe4000f8e0205 */
[----:B------:R-:W-:Y:S01]  /*00f0*/  IMAD.MOV.U32 R16, RZ, RZ, R4 ;  /* 0x000000ffff107224 */ /* 0x000fe200078e0004 */
[----:B----4-:R-:W-:Y:S02]  /*0100*/  ISETP.NE.AND P0, PT, R2, RZ, PT ;  /* 0x000000ff0200720c */ /* 0x010fe40003f05270 */
[----:B-1----:R-:W-:-:S05]  /*0110*/  IADD3 R2, P1, PT, R1, UR4, RZ ;  /* 0x0000000401027c10 */ /* 0x002fca000ff3e0ff */
[----:B0-----:R-:W-:-:S06]  /*0120*/  IMAD.X R18, RZ, RZ, UR5, P1 ;  /* 0x00000005ff127e24 */ /* 0x001fcc00088e06ff */
[----:B------:R-:W-:Y:S05]  /*0130*/  @!P0 BRA `(.L_x_0) ;  /* 0x0000000000148947 */ /* 0x000fea0003800000 */
[----:B------:R-:W0:Y:S02]  /*0140*/  LDC.64 R4, c[0x0][0x3b0] ;  /* 0x0000ec00ff047b82 */ /* 0x000e240000000a00 */
[----:B0-----:R-:W2:Y:S02]  /*0150*/  LDG.E.64 R4, desc[UR36][R4.64] ;  /* 0x0000002404047981 */ /* 0x001ea4000c1e1b00 */
[----:B--2---:R-:W-:-:S04]  /*0160*/  ISETP.GT.U32.AND P0, PT, R16, R4, PT ;  /* 0x000000041000720c */ /* 0x004fc80003f04070 */
[----:B------:R-:W-:-:S13]  /*0170*/  ISETP.GT.U32.AND.EX P0, PT, R17, R5, PT, P0 ;  /* 0x000000051100720c */ /* 0x000fda0003f04100 */
[----:B------:R-:W-:Y:S05]  /*0180*/  @P0 EXIT ;  /* 0x000000000000094d */ /* 0x000fea0003800000 */
.L_x_0:
[C---:B------:R-:W-:Y:S01]  /*0190*/  IADD3 R19, P1, PT, R16.reuse, UR8, RZ ;  /* 0x0000000810137c10 */ /* 0x040fe2000ff3e0ff */
[----:B------:R-:W0:Y:S03]  /*01a0*/  LDCU UR38, c[0x0][0x388] ;  /* 0x00007100ff2677ac */ /* 0x000e260008000800 */
[----:B------:R-:W-:Y:S02]  /*01b0*/  ISETP.GE.U32.AND P0, PT, R16, R19, PT ;  /* 0x000000131000720c */ /* 0x000fe40003f06070 */
[----:B------:R-:W-:-:S04]  /*01c0*/  IADD3.X R22, PT, PT, R17, UR9, RZ, P1, !PT ;  /* 0x0000000911167c10 */ /* 0x000fc80008ffe4ff */
[----:B------:R-:W-:-:S13]  /*01d0*/  ISETP.GE.U32.AND.EX P0, PT, R17, R22, PT, P0 ;  /* 0x000000161100720c */ /* 0x000fda0003f06100 */
[----:B0-----:R-:W-:Y:S05]  /*01e0*/  @P0 EXIT ;  /* 0x000000000000094d */ /* 0x001fea0003800000 */
.L_x_7:
[----:B------:R-:W0:Y:S02]  /*01f0*/  LDC.64 R4, c[0x0][0x3a8] ;  /* 0x0000ea00ff047b82 */ /* 0x000e240000000a00 */
[----:B0-----:R-:W2:Y:S01]  /*0200*/  LDG.E.U8 R4, desc[UR36][R4.64] ;  /* 0x0000002404047981 */ /* 0x001ea2000c1e1100 */
[----:B------:R-:W-:Y:S05]  /*0210*/  YIELD ;  /* 0x0000000000007946 */ /* 0x000fea0003800000 */
[----:B--2---:R-:W-:-:S13]  /*0220*/  ISETP.NE.AND P0, PT, R4, RZ, PT ;  /* 0x000000ff0400720c */ /* 0x004fda0003f05270 */
[----:B------:R-:W-:Y:S05]  /*0230*/  @!P0 BRA `(.L_x_1) ;  /* 0x0000000000148947 */ /* 0x000fea0003800000 */
[----:B------:R-:W0:Y:S02]  /*0240*/  LDC.64 R4, c[0x0][0x3b0] ;  /* 0x0000ec00ff047b82 */ /* 0x000e240000000a00 */
[----:B0-----:R-:W2:Y:S02]  /*0250*/  LDG.E.64 R4, desc[UR36][R4.64] ;  /* 0x0000002404047981 */ /* 0x001ea4000c1e1b00 */
[----:B--2---:R-:W-:-:S04]  /*0260*/  ISETP.GT.U32.AND P0, PT, R16, R4, PT ;  /* 0x000000041000720c */ /* 0x004fc80003f04070 */
[----:B------:R-:W-:-:S13]  /*0270*/  ISETP.GT.U32.AND.EX P0, PT, R17, R5, PT, P0 ;  /* 0x000000051100720c */ /* 0x000fda0003f04100 */
[----:B------:R-:W-:Y:S05]  /*0280*/  @P0 EXIT ;  /* 0x000000000000094d */ /* 0x000fea0003800000 */
.L_x_1:
[----:B------:R-:W0:Y:S01]  /*0290*/  LDC.64 R4, c[0x0][0x380] ;  /* 0x0000e000ff047b82 */ /* 0x000e220000000a00 */
[----:B------:R-:W-:Y:S01]  /*02a0*/  BSSY.RECONVERGENT B6, `(.L_x_2) ;  /* 0x0000027000067945 */ /* 0x000fe20003800200 */
[----:B------:R-:W-:Y:S02]  /*02b0*/  IMAD.MOV.U32 R3, RZ, RZ, RZ ;  /* 0x000000ffff037224 */ /* 0x000fe400078e00ff */
[----:B------:R-:W-:Y:S02]  /*02c0*/  IMAD.MOV.U32 R11, RZ, RZ, R16 ;  /* 0x000000ffff0b7224 */ /* 0x000fe400078e0010 */
[----:B------:R-:W-:-:S07]  /*02d0*/  IMAD.MOV.U32 R8, RZ, RZ, R17 ;  /* 0x000000ffff087224 */ /* 0x000fce00078e0011 */
.L_x_5:
[----:B0-----:R-:W-:-:S06]  /*02e0*/  IMAD.WIDE.U32 R6, R3, 0x4, R4 ;  /* 0x0000000403067825 */ /* 0x001fcc00078e0004 */
[----:B------:R-:W2:Y:S01]  /*02f0*/  LDG.E R6, desc[UR36][R6.64] ;  /* 0x0000002406067981 */ /* 0x000ea2000c1e1900 */
[----:B------:R-:W-:-:S04]  /*0300*/  LOP3.LUT R0, R11, 0x7, RZ, 0xc, !PT ;  /* 0x000000070b007812 */ /* 0x000fc800078e0cff */
[----:B------:R-:W-:-:S04]  /*0310*/  SHF.R.U64 R0, R11, R0, R8 ;  /* 0x000000000b007219 */ /* 0x000fc80000001208 */
[----:B------:R-:W-:Y:S02]  /*0320*/  LOP3.LUT R9, R0, 0x7, R11, 0x48, !PT ;  /* 0x0000000700097812 */ /* 0x000fe400078e480b */
[----:B--2---:R-:W-:Y:S02]  /*0330*/  SHF.R.S32.HI R0, RZ, 0x1f, R6 ;  /* 0x0000001fff007819 */ /* 0x004fe40000011406 */
[----:B------:R-:W-:-:S04]  /*0340*/  ISETP.NE.U32.AND P0, PT, R9, R6, PT ;  /* 0x000000060900720c */ /* 0x000fc80003f05070 */
[----:B------:R-:W-:-:S13]  /*0350*/  ISETP.NE.AND.EX P0, PT, RZ, R0, PT, P0 ;  /* 0x00000000ff00720c */ /* 0x000fda0003f05300 */
[----:B------:R-:W-:Y:S05]  /*0360*/  @P0 BRA `(.L_x_3) ;  /* 0x0000000000680947 */ /* 0x000fea0003800000 */
[----:B------:R-:W-:-:S05]  /*0370*/  VIADD R3, R3, 0x1 ;  /* 0x0000000103037836 */ /* 0x000fca0000000000 */
[----:B------:R-:W-:-:S13]  /*0380*/  ISETP.NE.AND P0, PT, R3, UR38, PT ;  /* 0x0000002603007c0c */ /* 0x000fda000bf05270 */
[----:B------:R-:W-:Y:S05]  /*0390*/  @!P0 BRA `(.L_x_4) ;  /* 0x0000000000188947 */ /* 0x000fea0003800000 */
[C---:B------:R-:W-:Y:S02]  /*03a0*/  ISETP.GT.U32.AND P0, PT, R11.reuse, 0x7, PT ;  /* 0x000000070b00780c */ /* 0x040fe40003f04070 */
[--C-:B------:R-:W-:Y:S02]  /*03b0*/  SHF.R.U64 R11, R11, 0x3, R8.reuse ;  /* 0x000000030b0b7819 */ /* 0x100fe40000001208 */
[----:B------:R-:W-:Y:S02]  /*03c0*/  ISETP.GT.U32.AND.EX P0, PT, R8, RZ, PT, P0 ;  /* 0x000000ff0800720c */ /* 0x000fe40003f04100 */
[----:B------:R-:W-:-:S11]  /*03d0*/  SHF.R.U32.HI R8, RZ, 0x3, R8 ;  /* 0x00000003ff087819 */ /* 0x000fd60000011608 */
[----:B------:R-:W-:Y:S05]  /*03e0*/  @P0 BRA `(.L_x_5) ;  /* 0xfffffffc00bc0947 */ /* 0x000fea000383ffff */
[----:B------:R-:W-:Y:S05]  /*03f0*/  BRA `(.L_x_3) ;  /* 0x0000000000447947 */ /* 0x000fea0003800000 */
.L_x_4:
[----:B------:R-:W-:Y:S01]  /*0400*/  MOV R0, 0x0 ;  /* 0x0000000000007802 */ /* 0x000fe20000000f00 */
[----:B------:R0:W-:Y:S01]  /*0410*/  STL.64 [R1], R16 ;  /* 0x0000001001007387 */ /* 0x0001e20000100a00 */
[----:B------:R-:W1:Y:S01]  /*0420*/  LDCU.64 UR4, c[0x4][0x8] ;  /* 0x01000100ff0477ac */ /* 0x000e620008000a00 */
[----:B------:R-:W-:Y:S01]  /*0430*/  IMAD.MOV.U32 R6, RZ, RZ, R2 ;  /* 0x000000ffff067224 */ /* 0x000fe200078e0002 */
[----:B------:R0:W2:Y:S01]  /*0440*/  LDC.64 R8, c[0x4][R0] ;  /* 0x0100000000087b82 */ /* 0x0000a20000000a00 */
[----:B------:R-:W-:Y:S02]  /*0450*/  IMAD.MOV.U32 R7, RZ, RZ, R18 ;  /* 0x000000ffff077224 */ /* 0x000fe400078e0012 */
[----:B-1----:R-:W-:Y:S02]  /*0460*/  IMAD.U32 R4, RZ, RZ, UR4 ;  /* 0x00000004ff047e24 */ /* 0x002fe4000f8e00ff */
[----:B0-----:R-:W-:-:S07]  /*0470*/  IMAD.U32 R5, RZ, RZ, UR5 ;  /* 0x00000005ff057e24 */ /* 0x001fce000f8e00ff */
[----:B------:R-:W-:-:S07]  /*0480*/  LEPC R20, `(.L_x_6) ;  /* 0x000000001014794e */ /* 0x000fce0000000000 */
[----:B--2---:R-:W-:Y:S05]  /*0490*/  CALL.ABS.NOINC R8 ;  /* 0x0000000008007343 */ /* 0x004fea0003c00000 */
.L_x_6:
[----:B------:R-:W0:Y:S08]  /*04a0*/  LDC.64 R4, c[0x0][0x3a0] ;  /* 0x0000e800ff047b82 */ /* 0x000e300000000a00 */
[----:B------:R-:W1:Y:S08]  /*04b0*/  LDC.64 R6, c[0x0][0x3a8] ;  /* 0x0000ea00ff067b82 */ /* 0x000e700000000a00 */
[----:B------:R-:W2:Y:S01]  /*04c0*/  LDC.64 R8, c[0x0][0x3b0] ;  /* 0x0000ec00ff087b82 */ /* 0x000ea20000000a00 */
[----:B------:R-:W-:Y:S01]  /*04d0*/  IMAD.MOV.U32 R3, RZ, RZ, 0x1 ;  /* 0x00000001ff037424 */ /* 0x000fe200078e00ff */
[----:B0-----:R0:W-:Y:S04]  /*04e0*/  REDG.E.MIN.64.STRONG.GPU desc[UR36][R4.64], R16 ;  /* 0x000000100400798e */ /* 0x0011e8000c92e524 */
[----:B-1----:R0:W-:Y:S04]  /*04f0*/  STG.E.U8 desc[UR36][R6.64], R3 ;  /* 0x0000000306007986 */ /* 0x0021e8000c101124 */
[----:B--2---:R0:W-:Y:S02]  /*0500*/  STG.E.64 desc[UR36][R8.64], R16 ;  /* 0x0000001008007986 */ /* 0x0041e4000c101b24 */
.L_x_3:
[----:B------:R-:W-:Y:S05]  /*0510*/  BSYNC.RECONVERGENT B6 ;  /* 0x0000000000067941 */ /* 0x000fea0003800200 */
.L_x_2:
[----:B0-----:R-:W-:-:S05]  /*0520*/  IADD3 R16, P0, PT, R16, 0x1, RZ ;  /* 0x0000000110107810 */ /* 0x001fca0007f1e0ff */
[----:B------:R-:W-:Y:S01]  /*0530*/  IMAD.X R17, RZ, RZ, R17, P0 ;  /* 0x000000ffff117224 */ /* 0x000fe200000e0611 */
[----:B------:R-:W-:-:S04]  /*0540*/  ISETP.NE.U32.AND P0, PT, R16, R19, PT ;  /* 0x000000131000720c */ /* 0x000fc80003f05070 */
[----:B------:R-:W-:-:S13]  /*0550*/  ISETP.NE.AND.EX P0, PT, R17, R22, PT, P0 ;  /* 0x000000161100720c */ /* 0x000fda0003f05300 */
[----:B------:R-:W-:Y:S05]  /*0560*/  @P0 BRA `(.L_x_7) ;  /* 0xfffffffc00200947 */ /* 0x000fea000383ffff */
[----:B------:R-:W-:Y:S05]  /*0570*/  EXIT ;  /* 0x000000000000794d */ /* 0x000fea0003800000 */
.L_x_8:
[----:B------:R-:W-:-:S00]  /*0580*/  BRA `(.L_x_8) ;  /* 0xfffffffc00fc7947 */ /* 0x000fc0000383ffff */
[----:B------:R-:W-:-:S00]  /*0590*/  NOP ;  /* 0x0000000000007918 */ /* 0x000fc00000000000 */
        /* <DEDUP_REMOVED lines=14> */
.L_x_9:


//--------------------- .nv.global.init           --------------------------
	.section	.nv.global.init,"aw",@progbits
.nv.global.init:
	.type		$str,@object
	.size		$str,(.L_0 - $str)
$str:
        /*0000*/ 	.byte	0x46, 0x6f, 0x75, 0x6e, 0x64, 0x20, 0x72, 0x65, 0x73, 0x75, 0x6c, 0x74, 0x3a, 0x20, 0x25, 0x6c
        /*0010*/ 	.byte	0x75, 0x0a, 0x00
.L_0:


//--------------------- .nv.shared.reserved.0     --------------------------
	.section	.nv.shared.reserved.0,"aw",@nobits
	.weak		__nv_reservedSMEM_offset_0_alias
	.size		__nv_reservedSMEM_offset_0_alias, 0, 64
	.other		__nv_reservedSMEM_offset_0_alias,@"STO_CUDA_RESERVED_SHARED STV_DEFAULT"
__nv_reservedSMEM_offset_0_alias:
	.zero		0
	.zero		64


//--------------------- .nv.constant0._Z12searchKernelPKiimmPmPbS1_ --------------------------
	.section	.nv.constant0._Z12searchKernelPKiimmPmPbS1_,"a",@progbits
	.sectionflags	@""
	.align	4
.nv.constant0._Z12searchKernelPKiimmPmPbS1_:
	.zero		952


//--------------------- SYMBOLS --------------------------

	.type		.nv.reservedSmem.offset0,@object
	.size		.nv.reservedSmem.offset0,0x4
	.type		vprintf,@function
